//
// Generated by NVIDIA NVVM Compiler
//
// Compiler Build ID: CL-36424714
// Cuda compilation tools, release 13.0, V13.0.88
// Based on NVVM 20.0.0
//

.version 9.0
.target sm_100
.address_size 64

	// .globl	_Z9vectorAddP4vec3S0_S0_

.visible .entry _Z9vectorAddP4vec3S0_S0_(
	.param .u64 .ptr .align 1 _Z9vectorAddP4vec3S0_S0__param_0,
	.param .u64 .ptr .align 1 _Z9vectorAddP4vec3S0_S0__param_1,
	.param .u64 .ptr .align 1 _Z9vectorAddP4vec3S0_S0__param_2
)
{
	.reg .b32 	%f<10>;
	.reg .b64 	%rd<7>;

	ld.param.u64 	%rd1, [_Z9vectorAddP4vec3S0_S0__param_0];
	ld.param.u64 	%rd2, [_Z9vectorAddP4vec3S0_S0__param_1];
	ld.param.u64 	%rd3, [_Z9vectorAddP4vec3S0_S0__param_2];
	cvta.to.global.u64 	%rd4, %rd1;
	cvta.to.global.u64 	%rd5, %rd3;
	cvta.to.global.u64 	%rd6, %rd2;
	ld.global.f32 	%f1, [%rd6];
	ld.global.f32 	%f2, [%rd5];
	add.f32 	%f3, %f1, %f2;
	st.global.f32 	[%rd4], %f3;
	ld.global.f32 	%f4, [%rd6+4];
	ld.global.f32 	%f5, [%rd5+4];
	add.f32 	%f6, %f4, %f5;
	st.global.f32 	[%rd4+4], %f6;
	ld.global.f32 	%f7, [%rd6+8];
	ld.global.f32 	%f8, [%rd5+8];
	add.f32 	%f9, %f7, %f8;
	st.global.f32 	[%rd4+8], %f9;
	ret;

}


// ===== COMPILED SASS (sm_100) =====

	.target	sm_100

	.elftype	@"ET_EXEC"


//--------------------- .note.nv.tkinfo           --------------------------
	.section	.note.nv.tkinfo,"",@"SHT_NOTE"
	.sectionflags	@"SHF_NOTE_NV_TKINFO"
	.tkinfo
        /*0018*/ 	.word	0x00000002
        /*0030*/ 	.string	""
        /*0030*/ 	.string	"ptxas"
        /*0030*/ 	.string	"Cuda compilation tools, release 13.0, V13.0.88"
        /*0030*/ 	.string	"Build cuda_13.0.r13.0/compiler.36424714_0"
        /*0030*/ 	.string	"-arch sm_100 -m 64 "



//--------------------- .note.nv.cuinfo           --------------------------
	.section	.note.nv.cuinfo,"",@"SHT_NOTE"
	.sectionflags	@"SHF_NOTE_NV_CUINFO"
        /*0018*/ 	.short	0x0002
        /*001a*/ 	.short	0x0064
        /*001c*/ 	.short	0x0082
	.zero		2


//--------------------- .nv.info                  --------------------------
	.section	.nv.info,"",@"SHT_CUDA_INFO"
	.align	4


	//----- nvinfo : EIATTR_REGCOUNT
	.align		4
        /*0000*/ 	.byte	0x04, 0x2f
        /*0002*/ 	.short	(.L_1 - .L_0)
	.align		4
.L_0:
        /*0004*/ 	.word	index@(_Z9vectorAddP4vec3S0_S0_)
        /*0008*/ 	.word	0x00000010


	//----- nvinfo : EIATTR_FRAME_SIZE
	.align		4
.L_1:
        /*000c*/ 	.byte	0x04, 0x11
        /*000e*/ 	.short	(.L_3 - .L_2)
	.align		4
.L_2:
        /*0010*/ 	.word	index@(_Z9vectorAddP4vec3S0_S0_)
        /*0014*/ 	.word	0x00000000


	//----- nvinfo : EIATTR_MIN_STACK_SIZE
	.align		4
.L_3:
        /*0018*/ 	.byte	0x04, 0x12
        /*001a*/ 	.short	(.L_5 - .L_4)
	.align		4
.L_4:
        /*001c*/ 	.word	index@(_Z9vectorAddP4vec3S0_S0_)
        /*0020*/ 	.word	0x00000000
.L_5:


//--------------------- .nv.compat                --------------------------
	.section	.nv.compat,"",@"SHT_CUDA_COMPAT_INFO"
	.align	4
        /*0000*/ 	.byte	0x02, 0x09, 0x00, 0x00, 0x02, 0x02, 0x01, 0x00, 0x02, 0x05, 0x05, 0x00, 0x03, 0x07, 0x01, 0x01
        /*0010*/ 	.byte	0x02, 0x03, 0x00, 0x00, 0x02, 0x06, 0x01, 0x00, 0x04, 0x0b, 0x08, 0x00, 0x09, 0x00, 0x00, 0x00
        /*0020*/ 	.byte	0x00, 0x00, 0x00, 0x00


//--------------------- .nv.info._Z9vectorAddP4vec3S0_S0_ --------------------------
	.section	.nv.info._Z9vectorAddP4vec3S0_S0_,"",@"SHT_CUDA_INFO"
	.sectionflags	@""
	.align	4


	//----- nvinfo : EIATTR_CUDA_API_VERSION
	.align		4
        /*0000*/ 	.byte	0x04, 0x37
        /*0002*/ 	.short	(.L_7 - .L_6)
.L_6:
        /*0004*/ 	.word	0x00000082


	//----- nvinfo : EIATTR_KPARAM_INFO
	.align		4
.L_7:
        /*0008*/ 	.byte	0x04, 0x17
        /*000a*/ 	.short	(.L_9 - .L_8)
.L_8:
        /*000c*/ 	.word	0x00000000
        /*0010*/ 	.short	0x0002
        /*0012*/ 	.short	0x0010
        /*0014*/ 	.byte	0x00, 0xf5, 0x21, 0x00


	//----- nvinfo : EIATTR_KPARAM_INFO
	.align		4
.L_9:
        /*0018*/ 	.byte	0x04, 0x17
        /*001a*/ 	.short	(.L_11 - .L_10)
.L_10:
        /*001c*/ 	.word	0x00000000
        /*0020*/ 	.short	0x0001
        /*0022*/ 	.short	0x0008
        /*0024*/ 	.byte	0x00, 0xf5, 0x21, 0x00


	//----- nvinfo : EIATTR_KPARAM_INFO
	.align		4
.L_11:
        /*0028*/ 	.byte	0x04, 0x17
        /*002a*/ 	.short	(.L_13 - .L_12)
.L_12:
        /*002c*/ 	.word	0x00000000
        /*0030*/ 	.short	0x0000
        /*0032*/ 	.short	0x0000
        /*0034*/ 	.byte	0x00, 0xf5, 0x21, 0x00


	//----- nvinfo : EIATTR_SPARSE_MMA_MASK
	.align		4
.L_13:
        /*0038*/ 	.byte	0x03, 0x50
        /*003a*/ 	.short	0x0000


	//----- nvinfo : EIATTR_MAXREG_COUNT
	.align		4
        /*003c*/ 	.byte	0x03, 0x1b
        /*003e*/ 	.short	0x00ff


	//----- nvinfo : EIATTR_MERCURY_ISA_VERSION
	.align		4
        /*0040*/ 	.byte	0x03, 0x5f
        /*0042*/ 	.short	0x0101


	//----- nvinfo : EIATTR_VRC_CTA_INIT_COUNT
	.align		4
        /*0044*/ 	.byte	0x02, 0x4a
	.zero		1
	.zero		1


	//----- nvinfo : EIATTR_EXIT_INSTR_OFFSETS
	.align		4
        /*0048*/ 	.byte	0x04, 0x1c
        /*004a*/ 	.short	(.L_15 - .L_14)


	//   ....[0]....
.L_14:
        /*004c*/ 	.word	0x00000110


	//----- nvinfo : EIATTR_CBANK_PARAM_SIZE
	.align		4
.L_15:
        /*0050*/ 	.byte	0x03, 0x19
        /*0052*/ 	.short	0x0018


	//----- nvinfo : EIATTR_PARAM_CBANK
	.align		4
        /*0054*/ 	.byte	0x04, 0x0a
        /*0056*/ 	.short	(.L_17 - .L_16)
	.align		4
.L_16:
        /*0058*/ 	.word	index@(.nv.constant0._Z9vectorAddP4vec3S0_S0_)
        /*005c*/ 	.short	0x0380
        /*005e*/ 	.short	0x0018


	//----- nvinfo : EIATTR_SW_WAR
	.align		4
.L_17:
        /*0060*/ 	.byte	0x04, 0x36
        /*0062*/ 	.short	(.L_19 - .L_18)
.L_18:
        /*0064*/ 	.word	0x00000008
.L_19:


//--------------------- .nv.callgraph             --------------------------
	.section	.nv.callgraph,"",@"SHT_CUDA_CALLGRAPH"
	.align	4
	.sectionentsize	8
	.align		4
        /*0000*/ 	.word	0x00000000
	.align		4
        /*0004*/ 	.word	0xffffffff
	.align		4
        /*0008*/ 	.word	0x00000000
	.align		4
        /*000c*/ 	.word	0xfffffffe
	.align		4
        /*0010*/ 	.word	0x00000000
	.align		4
        /*0014*/ 	.word	0xfffffffd
	.align		4
        /*0018*/ 	.word	0x00000000
	.align		4
        /*001c*/ 	.word	0xfffffffc


//--------------------- .text._Z9vectorAddP4vec3S0_S0_ --------------------------
	.section	.text._Z9vectorAddP4vec3S0_S0_,"ax",@progbits
	.align	128
        .global         _Z9vectorAddP4vec3S0_S0_
        .type           _Z9vectorAddP4vec3S0_S0_,@function
        .size           _Z9vectorAddP4vec3S0_S0_,(.L_x_1 - _Z9vectorAddP4vec3S0_S0_)
        .other          _Z9vectorAddP4vec3S0_S0_,@"STO_CUDA_ENTRY STV_DEFAULT"
_Z9vectorAddP4vec3S0_S0_:
.text._Z9vectorAddP4vec3S0_S0_:
[----:B------:R-:W-:Y:S08]  /*0000*/  LDC R1, c[0x0][0x37c] ;  /* 0x0000df00ff017b82 */ /* 0x000ff00000000800 */
[----:B------:R-:W0:Y:S01]  /*0010*/  LDC.64 R2, c[0x0][0x388] ;  /* 0x0000e200ff027b82 */ /* 0x000e220000000a00 */
[----:B------:R-:W0:Y:S07]  /*0020*/  LDCU.64 UR4, c[0x0][0x358] ;  /* 0x00006b00ff0477ac */ /* 0x000e2e0008000a00 */
[----:B------:R-:W1:Y:S01]  /*0030*/  LDC.64 R4, c[0x0][0x390] ;  /* 0x0000e400ff047b82 */ /* 0x000e620000000a00 */
[----:B0-----:R-:W2:Y:S04]  /*0040*/  LDG.E R0, desc[UR4][R2.64] ;  /* 0x0000000402007981 */ /* 0x001ea8000c1e1900 */
[----:B-1----:R-:W2:Y:S03]  /*0050*/  LDG.E R9, desc[UR4][R4.64] ;  /* 0x0000000404097981 */ /* 0x002ea6000c1e1900 */
[----:B------:R-:W0:Y:S01]  /*0060*/  LDC.64 R6, c[0x0][0x380] ;  /* 0x0000e000ff067b82 */ /* 0x000e220000000a00 */
[----:B--2---:R-:W-:-:S05]  /*0070*/  FADD R9, R0, R9 ;  /* 0x0000000900097221 */ /* 0x004fca0000000000 */
[----:B0-----:R-:W-:Y:S04]  /*0080*/  STG.E desc[UR4][R6.64], R9 ;  /* 0x0000000906007986 */ /* 0x001fe8000c101904 */
[----:B------:R-:W2:Y:S04]  /*0090*/  LDG.E R0, desc[UR4][R2.64+0x4] ;  /* 0x0000040402007981 */ /* 0x000ea8000c1e1900 */
[----:B------:R-:W2:Y:S02]  /*00a0*/  LDG.E R11, desc[UR4][R4.64+0x4] ;  /* 0x00000404040b7981 */ /* 0x000ea4000c1e1900 */
[----:B--2---:R-:W-:-:S05]  /*00b0*/  FADD R11, R0, R11 ;  /* 0x0000000b000b7221 */ /* 0x004fca0000000000 */
[----:B------:R-:W-:Y:S04]  /*00c0*/  STG.E desc[UR4][R6.64+0x4], R11 ;  /* 0x0000040b06007986 */ /* 0x000fe8000c101904 */
[----:B------:R-:W2:Y:S04]  /*00d0*/  LDG.E R0, desc[UR4][R2.64+0x8] ;  /* 0x0000080402007981 */ /* 0x000ea8000c1e1900 */
[----:B------:R-:W2:Y:S02]  /*00e0*/  LDG.E R13, desc[UR4][R4.64+0x8] ;  /* 0x00000804040d7981 */ /* 0x000ea4000c1e1900 */
[----:B--2---:R-:W-:-:S05]  /*00f0*/  FADD R13, R0, R13 ;  /* 0x0000000d000d7221 */ /* 0x004fca0000000000 */
[----:B------:R-:W-:Y:S01]  /*0100*/  STG.E desc[UR4][R6.64+0x8], R13 ;  /* 0x0000080d06007986 */ /* 0x000fe2000c101904 */
[----:B------:R-:W-:Y:S05]  /*0110*/  EXIT ;  /* 0x000000000000794d */ /* 0x000fea0003800000 */
.L_x_0:
[----:B------:R-:W-:-:S00]  /*0120*/  BRA `(.L_x_0) ;  /* 0xfffffffc00fc7947 */ /* 0x000fc0000383ffff */
[----:B------:R-:W-:-:S00]  /*0130*/  NOP ;  /* 0x0000000000007918 */ /* 0x000fc00000000000 */
        /* <DEDUP_REMOVED lines=12> */
.L_x_1:


//--------------------- .nv.shared.reserved.0     --------------------------
	.section	.nv.shared.reserved.0,"aw",@nobits
	.weak		__nv_reservedSMEM_offset_0_alias
	.size		__nv_reservedSMEM_offset_0_alias, 0, 64
	.other		__nv_reservedSMEM_offset_0_alias,@"STO_CUDA_RESERVED_SHARED STV_DEFAULT"
__nv_reservedSMEM_offset_0_alias:
	.zero		0
	.zero		64


//--------------------- .nv.constant0._Z9vectorAddP4vec3S0_S0_ --------------------------
	.section	.nv.constant0._Z9vectorAddP4vec3S0_S0_,"a",@progbits
	.sectionflags	@""
	.align	4
.nv.constant0._Z9vectorAddP4vec3S0_S0_:
	.zero		920


//--------------------- SYMBOLS --------------------------

	.type		.nv.reservedSmem.offset0,@object
	.size		.nv.reservedSmem.offset0,0x4
